//
// Generated by NVIDIA NVVM Compiler
//
// Compiler Build ID: CL-36424714
// Cuda compilation tools, release 13.0, V13.0.88
// Based on NVVM 20.0.0
//

.version 9.0
.target sm_100
.address_size 64

	// .globl	_Z8MyKernelPfmii

.visible .entry _Z8MyKernelPfmii(
	.param .u64 .ptr .align 1 _Z8MyKernelPfmii_param_0,
	.param .u64 _Z8MyKernelPfmii_param_1,
	.param .u32 _Z8MyKernelPfmii_param_2,
	.param .u32 _Z8MyKernelPfmii_param_3
)
{
	.reg .pred 	%p<4>;
	.reg .b32 	%r<13>;
	.reg .b32 	%f<3>;
	.reg .b64 	%rd<8>;

	ld.param.u64 	%rd1, [_Z8MyKernelPfmii_param_0];
	ld.param.u64 	%rd2, [_Z8MyKernelPfmii_param_1];
	ld.param.u32 	%r3, [_Z8MyKernelPfmii_param_2];
	ld.param.u32 	%r4, [_Z8MyKernelPfmii_param_3];
	mov.u32 	%r6, %ctaid.x;
	mov.u32 	%r7, %ntid.x;
	mov.u32 	%r8, %tid.x;
	mad.lo.s32 	%r1, %r6, %r7, %r8;
	mov.u32 	%r9, %ctaid.y;
	mov.u32 	%r10, %ntid.y;
	mov.u32 	%r11, %tid.y;
	mad.lo.s32 	%r12, %r9, %r10, %r11;
	setp.ge.s32 	%p1, %r1, %r3;
	setp.ge.s32 	%p2, %r12, %r4;
	or.pred  	%p3, %p1, %p2;
	@%p3 bra 	$L__BB0_2;
	cvta.to.global.u64 	%rd3, %rd1;
	cvt.u64.u32 	%rd4, %r12;
	mad.lo.s64 	%rd5, %rd2, %rd4, %rd3;
	mul.wide.s32 	%rd6, %r1, 4;
	add.s64 	%rd7, %rd5, %rd6;
	ld.global.f32 	%f1, [%rd7];
	add.f32 	%f2, %f1, 0f3F800000;
	st.global.f32 	[%rd7], %f2;
$L__BB0_2:
	ret;

}


// ===== COMPILED SASS (sm_100) =====

	.target	sm_100

	.elftype	@"ET_EXEC"


//--------------------- .note.nv.tkinfo           --------------------------
	.section	.note.nv.tkinfo,"",@"SHT_NOTE"
	.sectionflags	@"SHF_NOTE_NV_TKINFO"
	.tkinfo
        /*0018*/ 	.word	0x00000002
        /*0030*/ 	.string	""
        /*0030*/ 	.string	"ptxas"
        /*0030*/ 	.string	"Cuda compilation tools, release 13.0, V13.0.88"
        /*0030*/ 	.string	"Build cuda_13.0.r13.0/compiler.36424714_0"
        /*0030*/ 	.string	"-arch sm_100 -m 64 "



//--------------------- .note.nv.cuinfo           --------------------------
	.section	.note.nv.cuinfo,"",@"SHT_NOTE"
	.sectionflags	@"SHF_NOTE_NV_CUINFO"
        /*0018*/ 	.short	0x0002
        /*001a*/ 	.short	0x0064
        /*001c*/ 	.short	0x0082
	.zero		2


//--------------------- .nv.info                  --------------------------
	.section	.nv.info,"",@"SHT_CUDA_INFO"
	.align	4


	//----- nvinfo : EIATTR_REGCOUNT
	.align		4
        /*0000*/ 	.byte	0x04, 0x2f
        /*0002*/ 	.short	(.L_1 - .L_0)
	.align		4
.L_0:
        /*0004*/ 	.word	index@(_Z8MyKernelPfmii)
        /*0008*/ 	.word	0x0000000a


	//----- nvinfo : EIATTR_FRAME_SIZE
	.align		4
.L_1:
        /*000c*/ 	.byte	0x04, 0x11
        /*000e*/ 	.short	(.L_3 - .L_2)
	.align		4
.L_2:
        /*0010*/ 	.word	index@(_Z8MyKernelPfmii)
        /*0014*/ 	.word	0x00000000


	//----- nvinfo : EIATTR_MIN_STACK_SIZE
	.align		4
.L_3:
        /*0018*/ 	.byte	0x04, 0x12
        /*001a*/ 	.short	(.L_5 - .L_4)
	.align		4
.L_4:
        /*001c*/ 	.word	index@(_Z8MyKernelPfmii)
        /*0020*/ 	.word	0x00000000
.L_5:


//--------------------- .nv.compat                --------------------------
	.section	.nv.compat,"",@"SHT_CUDA_COMPAT_INFO"
	.align	4
        /*0000*/ 	.byte	0x02, 0x09, 0x00, 0x00, 0x02, 0x02, 0x01, 0x00, 0x02, 0x05, 0x05, 0x00, 0x03, 0x07, 0x01, 0x01
        /*0010*/ 	.byte	0x02, 0x03, 0x00, 0x00, 0x02, 0x06, 0x01, 0x00, 0x04, 0x0b, 0x08, 0x00, 0x09, 0x00, 0x00, 0x00
        /*0020*/ 	.byte	0x00, 0x00, 0x00, 0x00


//--------------------- .nv.info._Z8MyKernelPfmii --------------------------
	.section	.nv.info._Z8MyKernelPfmii,"",@"SHT_CUDA_INFO"
	.sectionflags	@""
	.align	4


	//----- nvinfo : EIATTR_CUDA_API_VERSION
	.align		4
        /*0000*/ 	.byte	0x04, 0x37
        /*0002*/ 	.short	(.L_7 - .L_6)
.L_6:
        /*0004*/ 	.word	0x00000082


	//----- nvinfo : EIATTR_KPARAM_INFO
	.align		4
.L_7:
        /*0008*/ 	.byte	0x04, 0x17
        /*000a*/ 	.short	(.L_9 - .L_8)
.L_8:
        /*000c*/ 	.word	0x00000000
        /*0010*/ 	.short	0x0003
        /*0012*/ 	.short	0x0014
        /*0014*/ 	.byte	0x00, 0xf0, 0x11, 0x00


	//----- nvinfo : EIATTR_KPARAM_INFO
	.align		4
.L_9:
        /*0018*/ 	.byte	0x04, 0x17
        /*001a*/ 	.short	(.L_11 - .L_10)
.L_10:
        /*001c*/ 	.word	0x00000000
        /*0020*/ 	.short	0x0002
        /*0022*/ 	.short	0x0010
        /*0024*/ 	.byte	0x00, 0xf0, 0x11, 0x00


	//----- nvinfo : EIATTR_KPARAM_INFO
	.align		4
.L_11:
        /*0028*/ 	.byte	0x04, 0x17
        /*002a*/ 	.short	(.L_13 - .L_12)
.L_12:
        /*002c*/ 	.word	0x00000000
        /*0030*/ 	.short	0x0001
        /*0032*/ 	.short	0x0008
        /*0034*/ 	.byte	0x00, 0xf0, 0x21, 0x00


	//----- nvinfo : EIATTR_KPARAM_INFO
	.align		4
.L_13:
        /*0038*/ 	.byte	0x04, 0x17
        /*003a*/ 	.short	(.L_15 - .L_14)
.L_14:
        /*003c*/ 	.word	0x00000000
        /*0040*/ 	.short	0x0000
        /*0042*/ 	.short	0x0000
        /*0044*/ 	.byte	0x00, 0xf5, 0x21, 0x00


	//----- nvinfo : EIATTR_SPARSE_MMA_MASK
	.align		4
.L_15:
        /*0048*/ 	.byte	0x03, 0x50
        /*004a*/ 	.short	0x0000


	//----- nvinfo : EIATTR_MAXREG_COUNT
	.align		4
        /*004c*/ 	.byte	0x03, 0x1b
        /*004e*/ 	.short	0x00ff


	//----- nvinfo : EIATTR_MERCURY_ISA_VERSION
	.align		4
        /*0050*/ 	.byte	0x03, 0x5f
        /*0052*/ 	.short	0x0101


	//----- nvinfo : EIATTR_VRC_CTA_INIT_COUNT
	.align		4
        /*0054*/ 	.byte	0x02, 0x4a
	.zero		1
	.zero		1


	//----- nvinfo : EIATTR_EXIT_INSTR_OFFSETS
	.align		4
        /*0058*/ 	.byte	0x04, 0x1c
        /*005a*/ 	.short	(.L_17 - .L_16)


	//   ....[0]....
.L_16:
        /*005c*/ 	.word	0x000000c0


	//   ....[1]....
        /*0060*/ 	.word	0x00000160


	//----- nvinfo : EIATTR_CBANK_PARAM_SIZE
	.align		4
.L_17:
        /*0064*/ 	.byte	0x03, 0x19
        /*0066*/ 	.short	0x0018


	//----- nvinfo : EIATTR_PARAM_CBANK
	.align		4
        /*0068*/ 	.byte	0x04, 0x0a
        /*006a*/ 	.short	(.L_19 - .L_18)
	.align		4
.L_18:
        /*006c*/ 	.word	index@(.nv.constant0._Z8MyKernelPfmii)
        /*0070*/ 	.short	0x0380
        /*0072*/ 	.short	0x0018


	//----- nvinfo : EIATTR_SW_WAR
	.align		4
.L_19:
        /*0074*/ 	.byte	0x04, 0x36
        /*0076*/ 	.short	(.L_21 - .L_20)
.L_20:
        /*0078*/ 	.word	0x00000008
.L_21:


//--------------------- .nv.callgraph             --------------------------
	.section	.nv.callgraph,"",@"SHT_CUDA_CALLGRAPH"
	.align	4
	.sectionentsize	8
	.align		4
        /*0000*/ 	.word	0x00000000
	.align		4
        /*0004*/ 	.word	0xffffffff
	.align		4
        /*0008*/ 	.word	0x00000000
	.align		4
        /*000c*/ 	.word	0xfffffffe
	.align		4
        /*0010*/ 	.word	0x00000000
	.align		4
        /*0014*/ 	.word	0xfffffffd
	.align		4
        /*0018*/ 	.word	0x00000000
	.align		4
        /*001c*/ 	.word	0xfffffffc


//--------------------- .text._Z8MyKernelPfmii    --------------------------
	.section	.text._Z8MyKernelPfmii,"ax",@progbits
	.align	128
        .global         _Z8MyKernelPfmii
        .type           _Z8MyKernelPfmii,@function
        .size           _Z8MyKernelPfmii,(.L_x_1 - _Z8MyKernelPfmii)
        .other          _Z8MyKernelPfmii,@"STO_CUDA_ENTRY STV_DEFAULT"
_Z8MyKernelPfmii:
.text._Z8MyKernelPfmii:
[----:B------:R-:W-:Y:S01]  /*0000*/  LDC R1, c[0x0][0x37c] ;  /* 0x0000df00ff017b82 */ /* 0x000fe20000000800 */
[----:B------:R-:W0:Y:S07]  /*0010*/  S2R R2, SR_TID.Y ;  /* 0x0000000000027919 */ /* 0x000e2e0000002200 */
[----:B------:R-:W1:Y:S01]  /*0020*/  LDC R5, c[0x0][0x360] ;  /* 0x0000d800ff057b82 */ /* 0x000e620000000800 */
[----:B------:R-:W2:Y:S01]  /*0030*/  LDCU.64 UR6, c[0x0][0x390] ;  /* 0x00007200ff0677ac */ /* 0x000ea20008000a00 */
[----:B------:R-:W1:Y:S06]  /*0040*/  S2R R0, SR_TID.X ;  /* 0x0000000000007919 */ /* 0x000e6c0000002100 */
[----:B------:R-:W0:Y:S08]  /*0050*/  S2UR UR5, SR_CTAID.Y ;  /* 0x00000000000579c3 */ /* 0x000e300000002600 */
[----:B------:R-:W0:Y:S08]  /*0060*/  LDC R7, c[0x0][0x364] ;  /* 0x0000d900ff077b82 */ /* 0x000e300000000800 */
[----:B------:R-:W1:Y:S01]  /*0070*/  S2UR UR4, SR_CTAID.X ;  /* 0x00000000000479c3 */ /* 0x000e620000002500 */
[----:B0-----:R-:W-:-:S05]  /*0080*/  IMAD R7, R7, UR5, R2 ;  /* 0x0000000507077c24 */ /* 0x001fca000f8e0202 */
[----:B--2---:R-:W-:Y:S01]  /*0090*/  ISETP.GE.AND P0, PT, R7, UR7, PT ;  /* 0x0000000707007c0c */ /* 0x004fe2000bf06270 */
[----:B-1----:R-:W-:-:S05]  /*00a0*/  IMAD R5, R5, UR4, R0 ;  /* 0x0000000405057c24 */ /* 0x002fca000f8e0200 */
[----:B------:R-:W-:-:S13]  /*00b0*/  ISETP.GE.OR P0, PT, R5, UR6, P0 ;  /* 0x0000000605007c0c */ /* 0x000fda0008706670 */
[----:B------:R-:W-:Y:S05]  /*00c0*/  @P0 EXIT ;  /* 0x000000000000094d */ /* 0x000fea0003800000 */
[----:B------:R-:W0:Y:S01]  /*00d0*/  LDC.64 R2, c[0x0][0x380] ;  /* 0x0000e000ff027b82 */ /* 0x000e220000000a00 */
[----:B------:R-:W0:Y:S01]  /*00e0*/  LDCU.64 UR6, c[0x0][0x388] ;  /* 0x00007100ff0677ac */ /* 0x000e220008000a00 */
[----:B------:R-:W1:Y:S01]  /*00f0*/  LDCU.64 UR4, c[0x0][0x358] ;  /* 0x00006b00ff0477ac */ /* 0x000e620008000a00 */
[----:B0-----:R-:W-:-:S04]  /*0100*/  IMAD.WIDE.U32 R2, R7, UR6, R2 ;  /* 0x0000000607027c25 */ /* 0x001fc8000f8e0002 */
[----:B------:R-:W-:Y:S02]  /*0110*/  IMAD R3, R7, UR7, R3 ;  /* 0x0000000707037c24 */ /* 0x000fe4000f8e0203 */
[----:B------:R-:W-:-:S05]  /*0120*/  IMAD.WIDE R2, R5, 0x4, R2 ;  /* 0x0000000405027825 */ /* 0x000fca00078e0202 */
[----:B-1----:R-:W2:Y:S02]  /*0130*/  LDG.E R0, desc[UR4][R2.64] ;  /* 0x0000000402007981 */ /* 0x002ea4000c1e1900 */
[----:B--2---:R-:W-:-:S05]  /*0140*/  FADD R5, R0, 1 ;  /* 0x3f80000000057421 */ /* 0x004fca0000000000 */
[----:B------:R-:W-:Y:S01]  /*0150*/  STG.E desc[UR4][R2.64], R5 ;  /* 0x0000000502007986 */ /* 0x000fe2000c101904 */
[----:B------:R-:W-:Y:S05]  /*0160*/  EXIT ;  /* 0x000000000000794d */ /* 0x000fea0003800000 */
.L_x_0:
[----:B------:R-:W-:-:S00]  /*0170*/  BRA `(.L_x_0) ;  /* 0xfffffffc00fc7947 */ /* 0x000fc0000383ffff */
[----:B------:R-:W-:-:S00]  /*0180*/  NOP ;  /* 0x0000000000007918 */ /* 0x000fc00000000000 */
[----:B------:R-:W-:-:S00]  /*0190*/  NOP ;  /* 0x0000000000007918 */ /* 0x000fc00000000000 */
[----:B------:R-:W-:-:S00]  /*01a0*/  NOP ;  /* 0x0000000000007918 */ /* 0x000fc00000000000 */
[----:B------:R-:W-:-:S00]  /*01b0*/  NOP ;  /* 0x0000000000007918 */ /* 0x000fc00000000000 */
[----:B------:R-:W-:-:S00]  /*01c0*/  NOP ;  /* 0x0000000000007918 */ /* 0x000fc00000000000 */
[----:B------:R-:W-:-:S00]  /*01d0*/  NOP ;  /* 0x0000000000007918 */ /* 0x000fc00000000000 */
[----:B------:R-:W-:-:S00]  /*01e0*/  NOP ;  /* 0x0000000000007918 */ /* 0x000fc00000000000 */
[----:B------:R-:W-:-:S00]  /*01f0*/  NOP ;  /* 0x0000000000007918 */ /* 0x000fc00000000000 */
.L_x_1:


//--------------------- .nv.shared.reserved.0     --------------------------
	.section	.nv.shared.reserved.0,"aw",@nobits
	.weak		__nv_reservedSMEM_offset_0_alias
	.size		__nv_reservedSMEM_offset_0_alias, 0, 64
	.other		__nv_reservedSMEM_offset_0_alias,@"STO_CUDA_RESERVED_SHARED STV_DEFAULT"
__nv_reservedSMEM_offset_0_alias:
	.zero		0
	.zero		64


//--------------------- .nv.constant0._Z8MyKernelPfmii --------------------------
	.section	.nv.constant0._Z8MyKernelPfmii,"a",@progbits
	.sectionflags	@""
	.align	4
.nv.constant0._Z8MyKernelPfmii:
	.zero		920


//--------------------- SYMBOLS --------------------------

	.type		.nv.reservedSmem.offset0,@object
	.size		.nv.reservedSmem.offset0,0x4
